//
// Generated by NVIDIA NVVM Compiler
//
// Compiler Build ID: CL-36424714
// Cuda compilation tools, release 13.0, V13.0.88
// Based on NVVM 20.0.0
//

.version 9.0
.target sm_100
.address_size 64

	// .globl	_Z9vectorAddPiS_S_i

.visible .entry _Z9vectorAddPiS_S_i(
	.param .u64 .ptr .align 1 _Z9vectorAddPiS_S_i_param_0,
	.param .u64 .ptr .align 1 _Z9vectorAddPiS_S_i_param_1,
	.param .u64 .ptr .align 1 _Z9vectorAddPiS_S_i_param_2,
	.param .u32 _Z9vectorAddPiS_S_i_param_3
)
{


	ret;

}


// ===== COMPILED SASS (sm_100) =====

	.target	sm_100

	.elftype	@"ET_EXEC"


//--------------------- .note.nv.tkinfo           --------------------------
	.section	.note.nv.tkinfo,"",@"SHT_NOTE"
	.sectionflags	@"SHF_NOTE_NV_TKINFO"
	.tkinfo
        /*0018*/ 	.word	0x00000002
        /*0030*/ 	.string	""
        /*0030*/ 	.string	"ptxas"
        /*0030*/ 	.string	"Cuda compilation tools, release 13.0, V13.0.88"
        /*0030*/ 	.string	"Build cuda_13.0.r13.0/compiler.36424714_0"
        /*0030*/ 	.string	"-arch sm_100 -m 64 "



//--------------------- .note.nv.cuinfo           --------------------------
	.section	.note.nv.cuinfo,"",@"SHT_NOTE"
	.sectionflags	@"SHF_NOTE_NV_CUINFO"
        /*0018*/ 	.short	0x0002
        /*001a*/ 	.short	0x0064
        /*001c*/ 	.short	0x0082
	.zero		2


//--------------------- .nv.info                  --------------------------
	.section	.nv.info,"",@"SHT_CUDA_INFO"
	.align	4


	//----- nvinfo : EIATTR_REGCOUNT
	.align		4
        /*0000*/ 	.byte	0x04, 0x2f
        /*0002*/ 	.short	(.L_1 - .L_0)
	.align		4
.L_0:
        /*0004*/ 	.word	index@(_Z9vectorAddPiS_S_i)
        /*0008*/ 	.word	0x00000004


	//----- nvinfo : EIATTR_FRAME_SIZE
	.align		4
.L_1:
        /*000c*/ 	.byte	0x04, 0x11
        /*000e*/ 	.short	(.L_3 - .L_2)
	.align		4
.L_2:
        /*0010*/ 	.word	index@(_Z9vectorAddPiS_S_i)
        /*0014*/ 	.word	0x00000000


	//----- nvinfo : EIATTR_MIN_STACK_SIZE
	.align		4
.L_3:
        /*0018*/ 	.byte	0x04, 0x12
        /*001a*/ 	.short	(.L_5 - .L_4)
	.align		4
.L_4:
        /*001c*/ 	.word	index@(_Z9vectorAddPiS_S_i)
        /*0020*/ 	.word	0x00000000
.L_5:


//--------------------- .nv.compat                --------------------------
	.section	.nv.compat,"",@"SHT_CUDA_COMPAT_INFO"
	.align	4
        /*0000*/ 	.byte	0x02, 0x09, 0x00, 0x00, 0x02, 0x02, 0x01, 0x00, 0x02, 0x05, 0x05, 0x00, 0x03, 0x07, 0x01, 0x01
        /*0010*/ 	.byte	0x02, 0x03, 0x00, 0x00, 0x02, 0x06, 0x01, 0x00, 0x04, 0x0b, 0x08, 0x00, 0x09, 0x00, 0x00, 0x00
        /*0020*/ 	.byte	0x00, 0x00, 0x00, 0x00


//--------------------- .nv.info._Z9vectorAddPiS_S_i --------------------------
	.section	.nv.info._Z9vectorAddPiS_S_i,"",@"SHT_CUDA_INFO"
	.sectionflags	@""
	.align	4


	//----- nvinfo : EIATTR_CUDA_API_VERSION
	.align		4
        /*0000*/ 	.byte	0x04, 0x37
        /*0002*/ 	.short	(.L_7 - .L_6)
.L_6:
        /*0004*/ 	.word	0x00000082


	//----- nvinfo : EIATTR_KPARAM_INFO
	.align		4
.L_7:
        /*0008*/ 	.byte	0x04, 0x17
        /*000a*/ 	.short	(.L_9 - .L_8)
.L_8:
        /*000c*/ 	.word	0x00000000
        /*0010*/ 	.short	0x0003
        /*0012*/ 	.short	0x0018
        /*0014*/ 	.byte	0x00, 0xf0, 0x11, 0x00


	//----- nvinfo : EIATTR_KPARAM_INFO
	.align		4
.L_9:
        /*0018*/ 	.byte	0x04, 0x17
        /*001a*/ 	.short	(.L_11 - .L_10)
.L_10:
        /*001c*/ 	.word	0x00000000
        /*0020*/ 	.short	0x0002
        /*0022*/ 	.short	0x0010
        /*0024*/ 	.byte	0x00, 0xf5, 0x21, 0x00


	//----- nvinfo : EIATTR_KPARAM_INFO
	.align		4
.L_11:
        /*0028*/ 	.byte	0x04, 0x17
        /*002a*/ 	.short	(.L_13 - .L_12)
.L_12:
        /*002c*/ 	.word	0x00000000
        /*0030*/ 	.short	0x0001
        /*0032*/ 	.short	0x0008
        /*0034*/ 	.byte	0x00, 0xf5, 0x21, 0x00


	//----- nvinfo : EIATTR_KPARAM_INFO
	.align		4
.L_13:
        /*0038*/ 	.byte	0x04, 0x17
        /*003a*/ 	.short	(.L_15 - .L_14)
.L_14:
        /*003c*/ 	.word	0x00000000
        /*0040*/ 	.short	0x0000
        /*0042*/ 	.short	0x0000
        /*0044*/ 	.byte	0x00, 0xf5, 0x21, 0x00


	//----- nvinfo : EIATTR_SPARSE_MMA_MASK
	.align		4
.L_15:
        /*0048*/ 	.byte	0x03, 0x50
        /*004a*/ 	.short	0x0000


	//----- nvinfo : EIATTR_MAXREG_COUNT
	.align		4
        /*004c*/ 	.byte	0x03, 0x1b
        /*004e*/ 	.short	0x00ff


	//----- nvinfo : EIATTR_MERCURY_ISA_VERSION
	.align		4
        /*0050*/ 	.byte	0x03, 0x5f
        /*0052*/ 	.short	0x0101


	//----- nvinfo : EIATTR_VRC_CTA_INIT_COUNT
	.align		4
        /*0054*/ 	.byte	0x02, 0x4a
	.zero		1
	.zero		1


	//----- nvinfo : EIATTR_EXIT_INSTR_OFFSETS
	.align		4
        /*0058*/ 	.byte	0x04, 0x1c
        /*005a*/ 	.short	(.L_17 - .L_16)


	//   ....[0]....
.L_16:
        /*005c*/ 	.word	0x00000010


	//----- nvinfo : EIATTR_CBANK_PARAM_SIZE
	.align		4
.L_17:
        /*0060*/ 	.byte	0x03, 0x19
        /*0062*/ 	.short	0x001c


	//----- nvinfo : EIATTR_PARAM_CBANK
	.align		4
        /*0064*/ 	.byte	0x04, 0x0a
        /*0066*/ 	.short	(.L_19 - .L_18)
	.align		4
.L_18:
        /*0068*/ 	.word	index@(.nv.constant0._Z9vectorAddPiS_S_i)
        /*006c*/ 	.short	0x0380
        /*006e*/ 	.short	0x001c


	//----- nvinfo : EIATTR_SW_WAR
	.align		4
.L_19:
        /*0070*/ 	.byte	0x04, 0x36
        /*0072*/ 	.short	(.L_21 - .L_20)
.L_20:
        /*0074*/ 	.word	0x00000008
.L_21:


//--------------------- .nv.callgraph             --------------------------
	.section	.nv.callgraph,"",@"SHT_CUDA_CALLGRAPH"
	.align	4
	.sectionentsize	8
	.align		4
        /*0000*/ 	.word	0x00000000
	.align		4
        /*0004*/ 	.word	0xffffffff
	.align		4
        /*0008*/ 	.word	0x00000000
	.align		4
        /*000c*/ 	.word	0xfffffffe
	.align		4
        /*0010*/ 	.word	0x00000000
	.align		4
        /*0014*/ 	.word	0xfffffffd
	.align		4
        /*0018*/ 	.word	0x00000000
	.align		4
        /*001c*/ 	.word	0xfffffffc


//--------------------- .text._Z9vectorAddPiS_S_i --------------------------
	.section	.text._Z9vectorAddPiS_S_i,"ax",@progbits
	.align	128
        .global         _Z9vectorAddPiS_S_i
        .type           _Z9vectorAddPiS_S_i,@function
        .size           _Z9vectorAddPiS_S_i,(.L_x_1 - _Z9vectorAddPiS_S_i)
        .other          _Z9vectorAddPiS_S_i,@"STO_CUDA_ENTRY STV_DEFAULT"
_Z9vectorAddPiS_S_i:
.text._Z9vectorAddPiS_S_i:
[----:B------:R-:W-:Y:S01]  /*0000*/  LDC R1, c[0x0][0x37c] ;  /* 0x0000df00ff017b82 */ /* 0x000fe20000000800 */
[----:B------:R-:W-:Y:S05]  /*0010*/  EXIT ;  /* 0x000000000000794d */ /* 0x000fea0003800000 */
.L_x_0:
[----:B------:R-:W-:-:S00]  /*0020*/  BRA `(.L_x_0) ;  /* 0xfffffffc00fc7947 */ /* 0x000fc0000383ffff */
[----:B------:R-:W-:-:S00]  /*0030*/  NOP ;  /* 0x0000000000007918 */ /* 0x000fc00000000000 */
        /* <DEDUP_REMOVED lines=12> */
.L_x_1:


//--------------------- .nv.shared.reserved.0     --------------------------
	.section	.nv.shared.reserved.0,"aw",@nobits
	.weak		__nv_reservedSMEM_offset_0_alias
	.size		__nv_reservedSMEM_offset_0_alias, 0, 64
	.other		__nv_reservedSMEM_offset_0_alias,@"STO_CUDA_RESERVED_SHARED STV_DEFAULT"
__nv_reservedSMEM_offset_0_alias:
	.zero		0
	.zero		64


//--------------------- .nv.constant0._Z9vectorAddPiS_S_i --------------------------
	.section	.nv.constant0._Z9vectorAddPiS_S_i,"a",@progbits
	.sectionflags	@""
	.align	4
.nv.constant0._Z9vectorAddPiS_S_i:
	.zero		924


//--------------------- SYMBOLS --------------------------

	.type		.nv.reservedSmem.offset0,@object
	.size		.nv.reservedSmem.offset0,0x4
